	.headerflags	@"EF_CUDA_TEXMODE_UNIFIED EF_CUDA_64BIT_ADDRESS EF_CUDA_ACCELERATORS EF_CUDA_SM90 EF_CUDA_VIRTUAL_SM(EF_CUDA_SM90)"
	.elftype	@"ET_EXEC"


//--------------------- .nv.info                  --------------------------
	.section	.nv.info,"",@"SHT_CUDA_INFO"
	.align	4


	//----- nvinfo : EIATTR_REGCOUNT
	.align		4
        /*0000*/ 	.byte	0x04, 0x2f
        /*0002*/ 	.short	(.L_3 - .L_2)
	.align		4
.L_2:
        /*0004*/ 	.word	index@(triton_poi_fused_cat_5)
        /*0008*/ 	.word	0x00000016


	//----- nvinfo : EIATTR_MIN_STACK_SIZE
	.align		4
.L_3:
        /*000c*/ 	.byte	0x04, 0x12
        /*000e*/ 	.short	(.L_5 - .L_4)
	.align		4
.L_4:
        /*0010*/ 	.word	index@(triton_poi_fused_cat_5)
        /*0014*/ 	.word	0x00000000


	//----- nvinfo : EIATTR_FRAME_SIZE
	.align		4
.L_5:
        /*0018*/ 	.byte	0x04, 0x11
        /*001a*/ 	.short	(.L_7 - .L_6)
	.align		4
.L_6:
        /*001c*/ 	.word	index@(triton_poi_fused_cat_5)
        /*0020*/ 	.word	0x00000000


	//----- nvinfo : EIATTR_MIN_STACK_SIZE
	.align		4
.L_7:
        /*0024*/ 	.byte	0x04, 0x12
        /*0026*/ 	.short	(.L_9 - .L_8)
	.align		4
.L_8:
        /*0028*/ 	.word	index@(triton_poi_fused_cat_5)
        /*002c*/ 	.word	0x00000000
.L_9:


//--------------------- .nv.info.triton_poi_fused_cat_5 --------------------------
	.section	.nv.info.triton_poi_fused_cat_5,"",@"SHT_CUDA_INFO"
	.sectionflags	@""
	.align	4


	//----- nvinfo : EIATTR_CUDA_API_VERSION
	.align		4
        /*0000*/ 	.byte	0x04, 0x37
        /*0002*/ 	.short	(.L_11 - .L_10)
.L_10:
        /*0004*/ 	.word	0x0000007c


	//----- nvinfo : EIATTR_KPARAM_INFO
	.align		4
.L_11:
        /*0008*/ 	.byte	0x04, 0x17
        /*000a*/ 	.short	(.L_13 - .L_12)
.L_12:
        /*000c*/ 	.word	0x00000000
        /*0010*/ 	.short	0x0007
        /*0012*/ 	.short	0x0038
        /*0014*/ 	.byte	0x00, 0xf0, 0x11, 0x00


	//----- nvinfo : EIATTR_KPARAM_INFO
	.align		4
.L_13:
        /*0018*/ 	.byte	0x04, 0x17
        /*001a*/ 	.short	(.L_15 - .L_14)
.L_14:
        /*001c*/ 	.word	0x00000000
        /*0020*/ 	.short	0x0006
        /*0022*/ 	.short	0x0030
        /*0024*/ 	.byte	0x00, 0xf4, 0x21, 0x00


	//----- nvinfo : EIATTR_KPARAM_INFO
	.align		4
.L_15:
        /*0028*/ 	.byte	0x04, 0x17
        /*002a*/ 	.short	(.L_17 - .L_16)
.L_16:
        /*002c*/ 	.word	0x00000000
        /*0030*/ 	.short	0x0005
        /*0032*/ 	.short	0x0028
        /*0034*/ 	.byte	0x00, 0xf4, 0x21, 0x00


	//----- nvinfo : EIATTR_KPARAM_INFO
	.align		4
.L_17:
        /*0038*/ 	.byte	0x04, 0x17
        /*003a*/ 	.short	(.L_19 - .L_18)
.L_18:
        /*003c*/ 	.word	0x00000000
        /*0040*/ 	.short	0x0004
        /*0042*/ 	.short	0x0020
        /*0044*/ 	.byte	0x00, 0xf4, 0x21, 0x00


	//----- nvinfo : EIATTR_KPARAM_INFO
	.align		4
.L_19:
        /*0048*/ 	.byte	0x04, 0x17
        /*004a*/ 	.short	(.L_21 - .L_20)
.L_20:
        /*004c*/ 	.word	0x00000000
        /*0050*/ 	.short	0x0003
        /*0052*/ 	.short	0x0018
        /*0054*/ 	.byte	0x00, 0xf4, 0x21, 0x00


	//----- nvinfo : EIATTR_KPARAM_INFO
	.align		4
.L_21:
        /*0058*/ 	.byte	0x04, 0x17
        /*005a*/ 	.short	(.L_23 - .L_22)
.L_22:
        /*005c*/ 	.word	0x00000000
        /*0060*/ 	.short	0x0002
        /*0062*/ 	.short	0x0010
        /*0064*/ 	.byte	0x00, 0xf4, 0x21, 0x00


	//----- nvinfo : EIATTR_KPARAM_INFO
	.align		4
.L_23:
        /*0068*/ 	.byte	0x04, 0x17
        /*006a*/ 	.short	(.L_25 - .L_24)
.L_24:
        /*006c*/ 	.word	0x00000000
        /*0070*/ 	.short	0x0001
        /*0072*/ 	.short	0x0008
        /*0074*/ 	.byte	0x00, 0xf4, 0x21, 0x00


	//----- nvinfo : EIATTR_KPARAM_INFO
	.align		4
.L_25:
        /*0078*/ 	.byte	0x04, 0x17
        /*007a*/ 	.short	(.L_27 - .L_26)
.L_26:
        /*007c*/ 	.word	0x00000000
        /*0080*/ 	.short	0x0000
        /*0082*/ 	.short	0x0000
        /*0084*/ 	.byte	0x00, 0xf4, 0x21, 0x00


	//----- nvinfo : EIATTR_SPARSE_MMA_MASK
	.align		4
.L_27:
        /*0088*/ 	.byte	0x03, 0x50
        /*008a*/ 	.short	0x0000


	//----- nvinfo : EIATTR_MAXREG_COUNT
	.align		4
        /*008c*/ 	.byte	0x03, 0x1b
        /*008e*/ 	.short	0x00ff


	//----- nvinfo : EIATTR_EXIT_INSTR_OFFSETS
	.align		4
        /*0090*/ 	.byte	0x04, 0x1c
        /*0092*/ 	.short	(.L_29 - .L_28)


	//   ....[0]....
.L_28:
        /*0094*/ 	.word	0x00000500


	//   ....[1]....
        /*0098*/ 	.word	0x00000520


	//----- nvinfo : EIATTR_REQNTID
	.align		4
.L_29:
        /*009c*/ 	.byte	0x04, 0x10
        /*009e*/ 	.short	(.L_31 - .L_30)
.L_30:
        /*00a0*/ 	.word	0x00000080
        /*00a4*/ 	.word	0x00000001
        /*00a8*/ 	.word	0x00000001


	//----- nvinfo : EIATTR_CBANK_PARAM_SIZE
	.align		4
.L_31:
        /*00ac*/ 	.byte	0x03, 0x19
        /*00ae*/ 	.short	0x003c


	//----- nvinfo : EIATTR_PARAM_CBANK
	.align		4
        /*00b0*/ 	.byte	0x04, 0x0a
        /*00b2*/ 	.short	(.L_33 - .L_32)
	.align		4
.L_32:
        /*00b4*/ 	.word	index@(.nv.constant0.triton_poi_fused_cat_5)
        /*00b8*/ 	.short	0x0210
        /*00ba*/ 	.short	0x003c


	//----- nvinfo : EIATTR_SW_WAR
	.align		4
.L_33:
        /*00bc*/ 	.byte	0x04, 0x36
        /*00be*/ 	.short	(.L_35 - .L_34)
.L_34:
        /*00c0*/ 	.word	0x00000008
.L_35:


//--------------------- .nv.callgraph             --------------------------
	.section	.nv.callgraph,"",@"SHT_CUDA_CALLGRAPH"
	.align	4
	.sectionentsize	8
	.align		4
        /*0000*/ 	.word	0x00000000
	.align		4
        /*0004*/ 	.word	0xffffffff
	.align		4
        /*0008*/ 	.word	0x00000000
	.align		4
        /*000c*/ 	.word	0xfffffffe
	.align		4
        /*0010*/ 	.word	0x00000000
	.align		4
        /*0014*/ 	.word	0xfffffffd
	.align		4
        /*0018*/ 	.word	0x00000000
	.align		4
        /*001c*/ 	.word	0xfffffffc


//--------------------- .nv.constant4             --------------------------
	.section	.nv.constant4,"a",@progbits
	.align	8
	.align		8
.nv.constant4:
        /*0000*/ 	.dword	_$_str
	.align		8
        /*0008*/ 	.dword	_$_str_$_2


//--------------------- .text.triton_poi_fused_cat_5 --------------------------
	.section	.text.triton_poi_fused_cat_5,"ax",@progbits
	.align	128
        .global         triton_poi_fused_cat_5
        .type           triton_poi_fused_cat_5,@function
        .size           triton_poi_fused_cat_5,(.L_x_1 - triton_poi_fused_cat_5)
        .other          triton_poi_fused_cat_5,@"STO_CUDA_ENTRY STV_DEFAULT"
triton_poi_fused_cat_5:
.text.triton_poi_fused_cat_5:
[----:B------:R-:W0:Y:S01]  /*0000*/  LDC R1, c[0x0][0x28] ;  /* 0x00000a00ff017b82 */ /* 0x000e220000000800 */
[----:B------:R-:W1:Y:S07]  /*0010*/  S2R R0, SR_TID.X ;  /* 0x0000000000007919 */ /* 0x000e6e0000002100 */
[----:B------:R-:W2:Y:S01]  /*0020*/  LDC.64 R12, c[0x0][0x220] ;  /* 0x00008800ff0c7b82 */ /* 0x000ea20000000a00 */
[----:B------:R-:W-:Y:S01]  /*0030*/  IMAD.MOV.U32 R4, RZ, RZ, RZ ;  /* 0x000000ffff047224 */ /* 0x000fe200078e00ff */
[----:B------:R-:W-:Y:S01]  /*0040*/  ULDC.64 UR4, c[0x0][0x208] ;  /* 0x0000820000047ab9 */ /* 0x000fe20000000a00 */
[----:B------:R-:W3:Y:S01]  /*0050*/  S2R R3, SR_CTAID.X ;  /* 0x0000000000037919 */ /* 0x000ee20000002500 */
[----:B------:R-:W-:-:S04]  /*0060*/  ULDC.64 UR6, c[0x0][0x238] ;  /* 0x00008e0000067ab9 */ /* 0x000fc80000000a00 */
[----:B------:R-:W4:Y:S08]  /*0070*/  LDC.64 R14, c[0x0][0x210] ;  /* 0x00008400ff0e7b82 */ /* 0x000f300000000a00 */
[----:B------:R-:W5:Y:S08]  /*0080*/  LDC.64 R10, c[0x0][0x218] ;  /* 0x00008600ff0a7b82 */ /* 0x000f700000000a00 */
[----:B------:R-:W4:Y:S01]  /*0090*/  LDC.64 R8, c[0x0][0x228] ;  /* 0x00008a00ff087b82 */ /* 0x000f220000000a00 */
[----:B-1----:R-:W-:-:S05]  /*00a0*/  LOP3.LUT R0, R0, 0x7f, RZ, 0xc0, !PT ;  /* 0x0000007f00007812 */ /* 0x002fca00078ec0ff */
[----:B---3--:R-:W-:-:S05]  /*00b0*/  IMAD R0, R3, 0x80, R0 ;  /* 0x0000008003007824 */ /* 0x008fca00078e0200 */
[----:B------:R-:W-:-:S04]  /*00c0*/  SHF.R.S32.HI R5, RZ, 0x1f, R0 ;  /* 0x0000001fff057819 */ /* 0x000fc80000011400 */
[----:B------:R-:W-:-:S04]  /*00d0*/  LEA.HI R5, R5, R0, RZ, 0x4 ;  /* 0x0000000005057211 */ /* 0x000fc800078f20ff */
[----:B------:R-:W-:-:S05]  /*00e0*/  SHF.R.S32.HI R7, RZ, 0x4, R5 ;  /* 0x00000004ff077819 */ /* 0x000fca0000011405 */
[----:B------:R-:W-:-:S05]  /*00f0*/  IMAD.HI R2, R7, 0x66666667, RZ ;  /* 0x6666666707027827 */ /* 0x000fca00078e02ff */
[----:B------:R-:W-:-:S04]  /*0100*/  SHF.R.U32.HI R3, RZ, 0x1f, R2 ;  /* 0x0000001fff037819 */ /* 0x000fc80000011602 */
[----:B------:R-:W-:-:S05]  /*0110*/  LEA.HI.SX32 R2, R2, R3, 0x1d ;  /* 0x0000000302027211 */ /* 0x000fca00078feaff */
[----:B------:R-:W-:-:S04]  /*0120*/  IMAD R7, R2, -0x14, R7 ;  /* 0xffffffec02077824 */ /* 0x000fc800078e0207 */
[C---:B--2---:R-:W-:Y:S01]  /*0130*/  IMAD.WIDE R12, R7.reuse, 0x4, R12 ;  /* 0x00000004070c7825 */ /* 0x044fe200078e020c */
[----:B------:R-:W-:-:S04]  /*0140*/  ISETP.GE.AND P2, PT, R7, 0x4, PT ;  /* 0x000000040700780c */ /* 0x000fc80003f46270 */
[----:B------:R-:W-:-:S13]  /*0150*/  ISETP.LT.AND P3, PT, R0, 0x500, !P2 ;  /* 0x000005000000780c */ /* 0x000fda0005761270 */
[----:B------:R1:W2:Y:S01]  /*0160*/  @P3 LDG.E.EL R4, desc[UR4][R12.64] ;  /* 0x000000040c043981 */ /* 0x0002a2000c2e1900 */
[----:B------:R-:W-:-:S05]  /*0170*/  IMAD.HI R2, R0, 0x66666667, RZ ;  /* 0x6666666700027827 */ /* 0x000fca00078e02ff */
[----:B------:R-:W-:-:S04]  /*0180*/  SHF.R.U32.HI R3, RZ, 0x1f, R2 ;  /* 0x0000001fff037819 */ /* 0x000fc80000011602 */
[----:B------:R-:W-:Y:S01]  /*0190*/  LEA.HI.SX32 R19, R2, R3, 0x19 ;  /* 0x0000000302137211 */ /* 0x000fe200078fcaff */
[----:B-1----:R-:W-:Y:S01]  /*01a0*/  IMAD.MOV.U32 R12, RZ, RZ, RZ ;  /* 0x000000ffff0c7224 */ /* 0x002fe200078e00ff */
[----:B------:R-:W1:Y:S03]  /*01b0*/  LDC.64 R2, c[0x0][0x230] ;  /* 0x00008c00ff027b82 */ /* 0x000e660000000a00 */
[----:B------:R-:W-:-:S04]  /*01c0*/  IMAD R6, R19, -0x140, R0 ;  /* 0xfffffec013067824 */ /* 0x000fc800078e0200 */
[----:B------:R-:W-:Y:S02]  /*01d0*/  IMAD R17, R19, 0x40, R6 ;  /* 0x0000004013117824 */ /* 0x000fe400078e0206 */
[----:B------:R-:W-:Y:S02]  /*01e0*/  IMAD.MOV.U32 R6, RZ, RZ, RZ ;  /* 0x000000ffff067224 */ /* 0x000fe400078e00ff */
[----:B----4-:R-:W-:-:S04]  /*01f0*/  IMAD.WIDE R14, R17, 0x4, R14 ;  /* 0x00000004110e7825 */ /* 0x010fc800078e020e */
[----:B-----5:R-:W-:Y:S01]  /*0200*/  IMAD.WIDE R16, R7, 0x4, R10 ;  /* 0x0000000407107825 */ /* 0x020fe200078e020a */
[----:B------:R-:W-:Y:S01]  /*0210*/  LOP3.LUT R11, R5, 0xfffffff0, RZ, 0xc0, !PT ;  /* 0xfffffff0050b7812 */ /* 0x000fe200078ec0ff */
[----:B------:R-:W3:Y:S02]  /*0220*/  @P3 LDG.E R12, desc[UR4][R14.64] ;  /* 0x000000040e0c3981 */ /* 0x000ee4000c1e1900 */
[----:B------:R-:W-:Y:S02]  /*0230*/  IMAD.MOV.U32 R10, RZ, RZ, RZ ;  /* 0x000000ffff0a7224 */ /* 0x000fe400078e00ff */
[----:B------:R-:W4:Y:S01]  /*0240*/  @P3 LDG.E.EL R6, desc[UR4][R16.64] ;  /* 0x0000000410063981 */ /* 0x000f22000c2e1900 */
[----:B------:R-:W-:Y:S02]  /*0250*/  IMAD.MOV.U32 R5, RZ, RZ, RZ ;  /* 0x000000ffff057224 */ /* 0x000fe400078e00ff */
[----:B------:R-:W-:Y:S02]  /*0260*/  IMAD.SHL.U32 R19, R19, 0x100, RZ ;  /* 0x0000010013137824 */ /* 0x000fe400078e00ff */
[----:B0-----:R-:W-:Y:S01]  /*0270*/  IMAD.WIDE R8, R7, 0x4, R8 ;  /* 0x0000000407087825 */ /* 0x001fe200078e0208 */
[----:B------:R-:W-:-:S03]  /*0280*/  ISETP.GE.AND P0, PT, R0, 0x500, PT ;  /* 0x000005000000780c */ /* 0x000fc60003f06270 */
[----:B-1----:R-:W-:-:S04]  /*0290*/  IMAD.WIDE R2, R7, 0x4, R2 ;  /* 0x0000000407027825 */ /* 0x002fc800078e0202 */
[----:B------:R-:W-:Y:S02]  /*02a0*/  IMAD.IADD R11, R0, 0x1, -R11 ;  /* 0x00000001000b7824 */ /* 0x000fe400078e0a0b */
[C---:B------:R-:W-:Y:S01]  /*02b0*/  IMAD.SHL.U32 R18, R7.reuse, 0x10, RZ ;  /* 0x0000001007127824 */ /* 0x040fe200078e00ff */
[--C-:B------:R-:W-:Y:S01]  /*02c0*/  SHF.R.S32.HI R13, RZ, 0x1f, R19.reuse ;  /* 0x0000001fff0d7819 */ /* 0x100fe20000011413 */
[----:B------:R0:W5:Y:S01]  /*02d0*/  @P3 LDG.E.EL R10, desc[UR4][R8.64] ;  /* 0x00000004080a3981 */ /* 0x000162000c2e1900 */
[----:B------:R-:W-:Y:S02]  /*02e0*/  ISETP.GT.AND P1, PT, R7, 0x3, !P0 ;  /* 0x000000030700780c */ /* 0x000fe40004724270 */
[----:B------:R-:W-:Y:S01]  /*02f0*/  IADD3 R19, P4, P5, R18, R11, R19 ;  /* 0x0000000b12137210 */ /* 0x000fe20007d9e013 */
[----:B------:R1:W5:Y:S01]  /*0300*/  @P3 LDG.E.EL R5, desc[UR4][R2.64] ;  /* 0x0000000402053981 */ /* 0x000362000c2e1900 */
[----:B------:R-:W-:Y:S02]  /*0310*/  SHF.R.S32.HI R11, RZ, 0x1f, R11 ;  /* 0x0000001fff0b7819 */ /* 0x000fe4000001140b */
[----:B------:R-:W-:-:S04]  /*0320*/  SHF.R.S32.HI R18, RZ, 0x1f, R18 ;  /* 0x0000001fff127819 */ /* 0x000fc80000011412 */
[----:B------:R-:W-:Y:S02]  /*0330*/  IADD3.X R18, R18, R11, R13, P4, P5 ;  /* 0x0000000b12127210 */ /* 0x000fe400027ea40d */
[C---:B0-----:R-:W-:Y:S01]  /*0340*/  LEA R8, P4, R19.reuse, UR6, 0x2 ;  /* 0x0000000613087c11 */ /* 0x041fe2000f8810ff */
[----:B------:R-:W-:Y:S01]  /*0350*/  IMAD.MOV.U32 R11, RZ, RZ, RZ ;  /* 0x000000ffff0b7224 */ /* 0x000fe200078e00ff */
[----:B-1----:R-:W0:Y:S02]  /*0360*/  LDC.64 R2, c[0x0][0x240] ;  /* 0x00009000ff027b82 */ /* 0x002e240000000a00 */
[----:B------:R-:W-:-:S05]  /*0370*/  LEA.HI.X R9, R19, UR7, R18, 0x2, P4 ;  /* 0x0000000713097c11 */ /* 0x000fca000a0f1412 */
[----:B------:R4:W5:Y:S01]  /*0380*/  @P1 LDG.E R11, desc[UR4][R8.64+-0x100] ;  /* 0xffff0004080b1981 */ /* 0x000962000c1e1900 */
[----:B------:R-:W-:Y:S02]  /*0390*/  IMAD.MOV.U32 R14, RZ, RZ, 0x3e800000 ;  /* 0x3e800000ff0e7424 */ /* 0x000fe400078e00ff */
[----:B0-----:R-:W-:Y:S01]  /*03a0*/  IMAD.WIDE R2, R0, 0x4, R2 ;  /* 0x0000000400027825 */ /* 0x001fe200078e0202 */
[----:B--2---:R-:W-:-:S05]  /*03b0*/  SEL R4, R4, RZ, P3 ;  /* 0x000000ff04047207 */ /* 0x004fca0001800000 */
[----:B------:R-:W-:-:S04]  /*03c0*/  FADD R4, R4, 9.9999997473787516356e-06 ;  /* 0x3727c5ac04047421 */ /* 0x000fc80000000000 */
[----:B------:R-:W0:Y:S02]  /*03d0*/  MUFU.SQRT R7, R4 ;  /* 0x0000000400077308 */ /* 0x000e240000002000 */
[C---:B0-----:R-:W-:Y:S02]  /*03e0*/  FSETP.GT.AND P4, PT, R7.reuse, 8.50705917302346158658e+37, PT ;  /* 0x7e8000000700780b */ /* 0x041fe40003f84000 */
[----:B------:R-:W-:-:S11]  /*03f0*/  FSETP.GEU.AND P5, PT, R7, 1.175494350822287508e-38, PT ;  /* 0x008000000700780b */ /* 0x000fd60003fae000 */
[----:B------:R-:W-:-:S04]  /*0400*/  @P4 FMUL R7, R7, 0.25 ;  /* 0x3e80000007074820 */ /* 0x000fc80000400000 */
[----:B------:R-:W-:-:S06]  /*0410*/  @!P5 FMUL R7, R7, 16777216 ;  /* 0x4b8000000707d820 */ /* 0x000fcc0000400000 */
[----:B------:R-:W0:Y:S01]  /*0420*/  MUFU.RCP R7, R7 ;  /* 0x0000000700077308 */ /* 0x000e220000001000 */
[----:B------:R-:W-:Y:S02]  /*0430*/  FSEL R14, R14, 1, P4 ;  /* 0x3f8000000e0e7808 */ /* 0x000fe40002000000 */
[----:B---3--:R-:W-:Y:S02]  /*0440*/  SEL R12, R12, RZ, P3 ;  /* 0x000000ff0c0c7207 */ /* 0x008fe40001800000 */
[----:B----4-:R-:W-:Y:S01]  /*0450*/  SEL R9, R6, RZ, P3 ;  /* 0x000000ff06097207 */ /* 0x010fe20001800000 */
[----:B------:R-:W-:-:S04]  /*0460*/  @!P5 FMUL R14, R14, 16777216 ;  /* 0x4b8000000e0ed820 */ /* 0x000fc80000400000 */
[----:B------:R-:W-:Y:S01]  /*0470*/  FADD R4, R12, -R9 ;  /* 0x800000090c047221 */ /* 0x000fe20000000000 */
[----:B-----5:R-:W-:Y:S01]  /*0480*/  SEL R10, R10, RZ, P3 ;  /* 0x000000ff0a0a7207 */ /* 0x020fe20001800000 */
[----:B0-----:R-:W-:Y:S01]  /*0490*/  FMUL R9, R7, R14 ;  /* 0x0000000e07097220 */ /* 0x001fe20000400000 */
[----:B------:R-:W-:-:S03]  /*04a0*/  SEL R5, R5, RZ, P3 ;  /* 0x000000ff05057207 */ /* 0x000fc60001800000 */
[----:B------:R-:W-:-:S04]  /*04b0*/  FMUL R4, R4, R9 ;  /* 0x0000000904047220 */ /* 0x000fc80000400000 */
[----:B------:R-:W-:-:S05]  /*04c0*/  FFMA R5, R4, R10, R5 ;  /* 0x0000000a04057223 */ /* 0x000fca0000000005 */
[----:B------:R-:W-:-:S04]  /*04d0*/  FSETP.GEU.AND P3, PT, R5, RZ, PT ;  /* 0x000000ff0500720b */ /* 0x000fc80003f6e000 */
[----:B------:R-:W-:Y:S02]  /*04e0*/  FSEL R5, R5, RZ, P3 ;  /* 0x000000ff05057208 */ /* 0x000fe40001800000 */
[----:B------:R-:W-:Y:S01]  /*04f0*/  @P2 SEL R5, R11, RZ, P1 ;  /* 0x000000ff0b052207 */ /* 0x000fe20000800000 */
[----:B------:R-:W-:Y:S06]  /*0500*/  @P0 EXIT ;  /* 0x000000000000094d */ /* 0x000fec0003800000 */
[----:B------:R-:W-:Y:S01]  /*0510*/  STG.E desc[UR4][R2.64], R5 ;  /* 0x0000000502007986 */ /* 0x000fe2000c101904 */
[----:B------:R-:W-:Y:S05]  /*0520*/  EXIT ;  /* 0x000000000000794d */ /* 0x000fea0003800000 */
.L_x_0:
[----:B------:R-:W-:-:S00]  /*0530*/  BRA `(.L_x_0) ;  /* 0xfffffffc00fc7947 */ /* 0x000fc0000383ffff */
[----:B------:R-:W-:-:S00]  /*0540*/  NOP ;  /* 0x0000000000007918 */ /* 0x000fc00000000000 */
        /* <DEDUP_REMOVED lines=11> */
.L_x_1:


//--------------------- .nv.global.init           --------------------------
	.section	.nv.global.init,"aw",@progbits
.nv.global.init:
	.type		_$_str,@object
	.size		_$_str,(_$_str_$_2 - _$_str)
_$_str:
        /*0000*/ 	.byte	0x5f, 0x5f, 0x43, 0x55, 0x44, 0x41, 0x5f, 0x46, 0x54, 0x5a, 0x00
	.type		_$_str_$_2,@object
	.size		_$_str_$_2,(.L_1 - _$_str_$_2)
_$_str_$_2:
        /*000b*/ 	.byte	0x5f, 0x5f, 0x43, 0x55, 0x44, 0x41, 0x5f, 0x50, 0x52, 0x45, 0x43, 0x5f, 0x53, 0x51, 0x52, 0x54
        /*001b*/ 	.byte	0x00
.L_1:


//--------------------- .nv.constant0.triton_poi_fused_cat_5 --------------------------
	.section	.nv.constant0.triton_poi_fused_cat_5,"a",@progbits
	.sectionflags	@""
	.align	4
.nv.constant0.triton_poi_fused_cat_5:
	.zero		588
